//
// Generated by NVIDIA NVVM Compiler
//
// Compiler Build ID: CL-36424714
// Cuda compilation tools, release 13.0, V13.0.88
// Based on NVVM 20.0.0
//

.version 9.0
.target sm_100
.address_size 64

	// .globl	_Z39dsmem_warp_specialized_reduction_kernelPKfPfii
// _ZZ39dsmem_warp_specialized_reduction_kernelPKfPfiiE11smem_reduce has been demoted
// _ZZ39dsmem_warp_specialized_reduction_kernelPKfPfiiE16smem_cluster_sum has been demoted

.visible .entry _Z39dsmem_warp_specialized_reduction_kernelPKfPfii(
	.param .u64 .ptr .align 1 _Z39dsmem_warp_specialized_reduction_kernelPKfPfii_param_0,
	.param .u64 .ptr .align 1 _Z39dsmem_warp_specialized_reduction_kernelPKfPfii_param_1,
	.param .u32 _Z39dsmem_warp_specialized_reduction_kernelPKfPfii_param_2,
	.param .u32 _Z39dsmem_warp_specialized_reduction_kernelPKfPfii_param_3
)
.maxntid 256
.minnctapersm 1
.explicitcluster
.reqnctapercluster 8, 1, 1
{
	.reg .pred 	%p<25>;
	.reg .b32 	%r<68>;
	.reg .b32 	%f<85>;
	.reg .b64 	%rd<21>;
	// demoted variable
	.shared .align 4 .b8 _ZZ39dsmem_warp_specialized_reduction_kernelPKfPfiiE11smem_reduce[32];
	// demoted variable
	.shared .align 4 .f32 _ZZ39dsmem_warp_specialized_reduction_kernelPKfPfiiE16smem_cluster_sum;
	ld.param.u64 	%rd8, [_Z39dsmem_warp_specialized_reduction_kernelPKfPfii_param_0];
	ld.param.u64 	%rd7, [_Z39dsmem_warp_specialized_reduction_kernelPKfPfii_param_1];
	ld.param.u32 	%r20, [_Z39dsmem_warp_specialized_reduction_kernelPKfPfii_param_2];
	ld.param.u32 	%r21, [_Z39dsmem_warp_specialized_reduction_kernelPKfPfii_param_3];
	cvta.to.global.u64 	%rd1, %rd8;
	mov.u32 	%r22, %ctaid.x;
	shr.u32 	%r1, %r22, 3;
	mov.u32 	%r23, %cluster_ctarank;
	mov.u32 	%r2, %tid.x;
	shl.b32 	%r24, %r23, 13;
	mad.lo.s32 	%r3, %r21, %r1, %r24;
	or.b32  	%r4, %r23, %r2;
	setp.ne.s32 	%p1, %r4, 0;
	@%p1 bra 	$L__BB0_2;
	mov.b32 	%r25, 0;
	st.shared.u32 	[_ZZ39dsmem_warp_specialized_reduction_kernelPKfPfiiE16smem_cluster_sum], %r25;
$L__BB0_2:
	barrier.cluster.arrive;
	barrier.cluster.wait;
	shr.s32 	%r26, %r3, 31;
	shr.u32 	%r27, %r26, 30;
	add.s32 	%r28, %r3, %r27;
	shr.s32 	%r5, %r28, 2;
	shr.u32 	%r29, %r2, 8;
	neg.s32 	%r30, %r29;
	and.b32  	%r6, %r30, 3;
	setp.eq.s32 	%p2, %r6, 0;
	mov.f32 	%f80, 0f00000000;
	mov.u32 	%r66, %r2;
	@%p2 bra 	$L__BB0_7;
	mul.wide.u32 	%rd9, %r2, 16;
	mul.wide.s32 	%rd10, %r3, 4;
	add.s64 	%rd11, %rd9, %rd10;
	add.s64 	%rd20, %rd1, %rd11;
	add.s32 	%r31, %r2, %r5;
	shl.b32 	%r64, %r31, 2;
	neg.s32 	%r63, %r6;
	mov.f32 	%f80, 0f00000000;
	mov.u32 	%r66, %r2;
$L__BB0_4:
	.pragma "nounroll";
	setp.ge.s32 	%p3, %r64, %r20;
	@%p3 bra 	$L__BB0_6;
	ld.global.nc.v4.f32 	{%f20, %f21, %f22, %f23}, [%rd20];
	add.f32 	%f24, %f20, %f21;
	add.f32 	%f25, %f24, %f22;
	add.f32 	%f26, %f25, %f23;
	add.f32 	%f80, %f80, %f26;
$L__BB0_6:
	add.s32 	%r66, %r66, 256;
	add.s64 	%rd20, %rd20, 4096;
	add.s32 	%r64, %r64, 1024;
	add.s32 	%r63, %r63, 1;
	setp.ne.s32 	%p4, %r63, 0;
	@%p4 bra 	$L__BB0_4;
$L__BB0_7:
	mul.wide.s32 	%rd12, %r3, 4;
	add.s64 	%rd5, %rd1, %rd12;
$L__BB0_8:
	.pragma "nounroll";
	add.s32 	%r32, %r66, %r5;
	shl.b32 	%r17, %r32, 2;
	setp.ge.s32 	%p5, %r17, %r20;
	mul.wide.u32 	%rd13, %r66, 16;
	add.s64 	%rd6, %rd5, %rd13;
	@%p5 bra 	$L__BB0_10;
	ld.global.nc.v4.f32 	{%f27, %f28, %f29, %f30}, [%rd6];
	add.f32 	%f31, %f27, %f28;
	add.f32 	%f32, %f31, %f29;
	add.f32 	%f33, %f32, %f30;
	add.f32 	%f80, %f80, %f33;
$L__BB0_10:
	add.s32 	%r33, %r17, 1024;
	setp.ge.s32 	%p6, %r33, %r20;
	@%p6 bra 	$L__BB0_12;
	ld.global.nc.v4.f32 	{%f34, %f35, %f36, %f37}, [%rd6+4096];
	add.f32 	%f38, %f34, %f35;
	add.f32 	%f39, %f38, %f36;
	add.f32 	%f40, %f39, %f37;
	add.f32 	%f80, %f80, %f40;
$L__BB0_12:
	add.s32 	%r34, %r17, 2048;
	setp.ge.s32 	%p7, %r34, %r20;
	@%p7 bra 	$L__BB0_14;
	ld.global.nc.v4.f32 	{%f41, %f42, %f43, %f44}, [%rd6+8192];
	add.f32 	%f45, %f41, %f42;
	add.f32 	%f46, %f45, %f43;
	add.f32 	%f47, %f46, %f44;
	add.f32 	%f80, %f80, %f47;
$L__BB0_14:
	add.s32 	%r35, %r17, 3072;
	setp.ge.s32 	%p8, %r35, %r20;
	@%p8 bra 	$L__BB0_16;
	ld.global.nc.v4.f32 	{%f48, %f49, %f50, %f51}, [%rd6+12288];
	add.f32 	%f52, %f48, %f49;
	add.f32 	%f53, %f52, %f50;
	add.f32 	%f54, %f53, %f51;
	add.f32 	%f80, %f80, %f54;
$L__BB0_16:
	add.s32 	%r18, %r66, 1024;
	setp.lt.u32 	%p9, %r66, 1024;
	mov.u32 	%r66, %r18;
	@%p9 bra 	$L__BB0_8;
	and.b32  	%r19, %r2, 31;
	mov.b32 	%r36, %f80;
	shfl.sync.bfly.b32	%r37|%p10, %r36, 16, 31, -1;
	mov.b32 	%f55, %r37;
	add.f32 	%f56, %f80, %f55;
	mov.b32 	%r38, %f56;
	shfl.sync.bfly.b32	%r39|%p11, %r38, 8, 31, -1;
	mov.b32 	%f57, %r39;
	add.f32 	%f58, %f56, %f57;
	mov.b32 	%r40, %f58;
	shfl.sync.bfly.b32	%r41|%p12, %r40, 4, 31, -1;
	mov.b32 	%f59, %r41;
	add.f32 	%f60, %f58, %f59;
	mov.b32 	%r42, %f60;
	shfl.sync.bfly.b32	%r43|%p13, %r42, 2, 31, -1;
	mov.b32 	%f61, %r43;
	add.f32 	%f62, %f60, %f61;
	mov.b32 	%r44, %f62;
	shfl.sync.bfly.b32	%r45|%p14, %r44, 1, 31, -1;
	mov.b32 	%f63, %r45;
	add.f32 	%f14, %f62, %f63;
	setp.ne.s32 	%p15, %r19, 0;
	@%p15 bra 	$L__BB0_19;
	shr.u32 	%r46, %r2, 3;
	mov.u32 	%r47, _ZZ39dsmem_warp_specialized_reduction_kernelPKfPfiiE11smem_reduce;
	add.s32 	%r48, %r47, %r46;
	st.shared.f32 	[%r48], %f14;
$L__BB0_19:
	bar.sync 	0;
	setp.gt.u32 	%p16, %r2, 31;
	@%p16 bra 	$L__BB0_24;
	setp.gt.u32 	%p17, %r19, 7;
	mov.f32 	%f84, 0f00000000;
	@%p17 bra 	$L__BB0_22;
	shl.b32 	%r49, %r19, 2;
	mov.u32 	%r50, _ZZ39dsmem_warp_specialized_reduction_kernelPKfPfiiE11smem_reduce;
	add.s32 	%r51, %r50, %r49;
	ld.shared.f32 	%f84, [%r51];
$L__BB0_22:
	mov.b32 	%r52, %f84;
	shfl.sync.bfly.b32	%r53|%p18, %r52, 16, 31, -1;
	mov.b32 	%f65, %r53;
	add.f32 	%f66, %f84, %f65;
	mov.b32 	%r54, %f66;
	shfl.sync.bfly.b32	%r55|%p19, %r54, 8, 31, -1;
	mov.b32 	%f67, %r55;
	add.f32 	%f68, %f66, %f67;
	mov.b32 	%r56, %f68;
	shfl.sync.bfly.b32	%r57|%p20, %r56, 4, 31, -1;
	mov.b32 	%f69, %r57;
	add.f32 	%f70, %f68, %f69;
	mov.b32 	%r58, %f70;
	shfl.sync.bfly.b32	%r59|%p21, %r58, 2, 31, -1;
	mov.b32 	%f71, %r59;
	add.f32 	%f72, %f70, %f71;
	mov.b32 	%r60, %f72;
	shfl.sync.bfly.b32	%r61|%p22, %r60, 1, 31, -1;
	mov.b32 	%f73, %r61;
	add.f32 	%f17, %f72, %f73;
	setp.ne.s32 	%p23, %r2, 0;
	@%p23 bra 	$L__BB0_24;
	mov.u32 	%r62, _ZZ39dsmem_warp_specialized_reduction_kernelPKfPfiiE16smem_cluster_sum;
	cvt.u64.u32 	%rd14, %r62;
	cvta.shared.u64 	%rd15, %rd14;
	mapa.u64	%rd16, %rd15, 0;
	atom.add.f32 	%f74, [%rd16], %f17;
$L__BB0_24:
	setp.ne.s32 	%p24, %r4, 0;
	barrier.cluster.arrive;
	barrier.cluster.wait;
	@%p24 bra 	$L__BB0_26;
	ld.shared.f32 	%f75, [_ZZ39dsmem_warp_specialized_reduction_kernelPKfPfiiE16smem_cluster_sum];
	cvta.to.global.u64 	%rd17, %rd7;
	mul.wide.u32 	%rd18, %r1, 4;
	add.s64 	%rd19, %rd17, %rd18;
	st.global.f32 	[%rd19], %f75;
$L__BB0_26:
	ret;

}


// ===== COMPILED SASS (sm_100) =====

	.target	sm_100

	.elftype	@"ET_EXEC"


//--------------------- .note.nv.tkinfo           --------------------------
	.section	.note.nv.tkinfo,"",@"SHT_NOTE"
	.sectionflags	@"SHF_NOTE_NV_TKINFO"
	.tkinfo
        /*0018*/ 	.word	0x00000002
        /*0030*/ 	.string	""
        /*0030*/ 	.string	"ptxas"
        /*0030*/ 	.string	"Cuda compilation tools, release 13.0, V13.0.88"
        /*0030*/ 	.string	"Build cuda_13.0.r13.0/compiler.36424714_0"
        /*0030*/ 	.string	"-arch sm_100 -m 64 "



//--------------------- .note.nv.cuinfo           --------------------------
	.section	.note.nv.cuinfo,"",@"SHT_NOTE"
	.sectionflags	@"SHF_NOTE_NV_CUINFO"
        /*0018*/ 	.short	0x0002
        /*001a*/ 	.short	0x0064
        /*001c*/ 	.short	0x0082
	.zero		2


//--------------------- .nv.info                  --------------------------
	.section	.nv.info,"",@"SHT_CUDA_INFO"
	.align	4


	//----- nvinfo : EIATTR_REGCOUNT
	.align		4
        /*0000*/ 	.byte	0x04, 0x2f
        /*0002*/ 	.short	(.L_1 - .L_0)
	.align		4
.L_0:
        /*0004*/ 	.word	index@(_Z39dsmem_warp_specialized_reduction_kernelPKfPfii)
        /*0008*/ 	.word	0x0000001e


	//----- nvinfo : EIATTR_FRAME_SIZE
	.align		4
.L_1:
        /*000c*/ 	.byte	0x04, 0x11
        /*000e*/ 	.short	(.L_3 - .L_2)
	.align		4
.L_2:
        /*0010*/ 	.word	index@(_Z39dsmem_warp_specialized_reduction_kernelPKfPfii)
        /*0014*/ 	.word	0x00000000


	//----- nvinfo : EIATTR_MIN_STACK_SIZE
	.align		4
.L_3:
        /*0018*/ 	.byte	0x04, 0x12
        /*001a*/ 	.short	(.L_5 - .L_4)
	.align		4
.L_4:
        /*001c*/ 	.word	index@(_Z39dsmem_warp_specialized_reduction_kernelPKfPfii)
        /*0020*/ 	.word	0x00000000
.L_5:


//--------------------- .nv.compat                --------------------------
	.section	.nv.compat,"",@"SHT_CUDA_COMPAT_INFO"
	.align	4
        /*0000*/ 	.byte	0x02, 0x09, 0x00, 0x00, 0x02, 0x02, 0x01, 0x00, 0x02, 0x05, 0x05, 0x00, 0x03, 0x07, 0x01, 0x01
        /*0010*/ 	.byte	0x02, 0x03, 0x00, 0x00, 0x02, 0x06, 0x01, 0x00, 0x04, 0x0b, 0x08, 0x00, 0x09, 0x00, 0x00, 0x00
        /*0020*/ 	.byte	0x00, 0x00, 0x00, 0x00


//--------------------- .nv.info._Z39dsmem_warp_specialized_reduction_kernelPKfPfii --------------------------
	.section	.nv.info._Z39dsmem_warp_specialized_reduction_kernelPKfPfii,"",@"SHT_CUDA_INFO"
	.sectionflags	@""
	.align	4


	//----- nvinfo : EIATTR_CUDA_API_VERSION
	.align		4
        /*0000*/ 	.byte	0x04, 0x37
        /*0002*/ 	.short	(.L_7 - .L_6)
.L_6:
        /*0004*/ 	.word	0x00000082


	//----- nvinfo : EIATTR_KPARAM_INFO
	.align		4
.L_7:
        /*0008*/ 	.byte	0x04, 0x17
        /*000a*/ 	.short	(.L_9 - .L_8)
.L_8:
        /*000c*/ 	.word	0x00000000
        /*0010*/ 	.short	0x0003
        /*0012*/ 	.short	0x0014
        /*0014*/ 	.byte	0x00, 0xf0, 0x11, 0x00


	//----- nvinfo : EIATTR_KPARAM_INFO
	.align		4
.L_9:
        /*0018*/ 	.byte	0x04, 0x17
        /*001a*/ 	.short	(.L_11 - .L_10)
.L_10:
        /*001c*/ 	.word	0x00000000
        /*0020*/ 	.short	0x0002
        /*0022*/ 	.short	0x0010
        /*0024*/ 	.byte	0x00, 0xf0, 0x11, 0x00


	//----- nvinfo : EIATTR_KPARAM_INFO
	.align		4
.L_11:
        /*0028*/ 	.byte	0x04, 0x17
        /*002a*/ 	.short	(.L_13 - .L_12)
.L_12:
        /*002c*/ 	.word	0x00000000
        /*0030*/ 	.short	0x0001
        /*0032*/ 	.short	0x0008
        /*0034*/ 	.byte	0x00, 0xf5, 0x21, 0x00


	//----- nvinfo : EIATTR_KPARAM_INFO
	.align		4
.L_13:
        /*0038*/ 	.byte	0x04, 0x17
        /*003a*/ 	.short	(.L_15 - .L_14)
.L_14:
        /*003c*/ 	.word	0x00000000
        /*0040*/ 	.short	0x0000
        /*0042*/ 	.short	0x0000
        /*0044*/ 	.byte	0x00, 0xf5, 0x21, 0x00


	//----- nvinfo : EIATTR_EXPLICIT_CLUSTER
	.align		4
.L_15:
        /*0048*/ 	.byte	0x01, 0x3e
	.zero		2


	//----- nvinfo : EIATTR_CTA_PER_CLUSTER
	.align		4
        /*004c*/ 	.byte	0x04, 0x3d
        /*004e*/ 	.short	(.L_17 - .L_16)
.L_16:
        /*0050*/ 	.word	0x00000008
        /*0054*/ 	.word	0x00000001
        /*0058*/ 	.word	0x00000001


	//----- nvinfo : EIATTR_SPARSE_MMA_MASK
	.align		4
.L_17:
        /*005c*/ 	.byte	0x03, 0x50
        /*005e*/ 	.short	0x0000


	//----- nvinfo : EIATTR_MAXREG_COUNT
	.align		4
        /*0060*/ 	.byte	0x03, 0x1b
        /*0062*/ 	.short	0x00ff


	//----- nvinfo : EIATTR_NUM_BARRIERS
	.align		4
        /*0064*/ 	.byte	0x02, 0x4c
        /*0066*/ 	.byte	0x01
	.zero		1


	//----- nvinfo : EIATTR_MERCURY_ISA_VERSION
	.align		4
        /*0068*/ 	.byte	0x03, 0x5f
        /*006a*/ 	.short	0x0101


	//----- nvinfo : EIATTR_COOP_GROUP_MASK_REGIDS
	.align		4
        /*006c*/ 	.byte	0x04, 0x29
        /*006e*/ 	.short	(.L_19 - .L_18)


	//   ....[0]....
.L_18:
        /*0070*/ 	.word	0xffffffff


	//   ....[1]....
        /*0074*/ 	.word	0xffffffff


	//   ....[2]....
        /*0078*/ 	.word	0xffffffff


	//   ....[3]....
        /*007c*/ 	.word	0xffffffff


	//   ....[4]....
        /*0080*/ 	.word	0xffffffff


	//   ....[5]....
        /*0084*/ 	.word	0xffffffff


	//   ....[6]....
        /*0088*/ 	.word	0xffffffff


	//   ....[7]....
        /*008c*/ 	.word	0xffffffff


	//   ....[8]....
        /*0090*/ 	.word	0xffffffff


	//   ....[9]....
        /*0094*/ 	.word	0xffffffff


	//   ....[10]....
        /*0098*/ 	.word	0x05000008


	//   ....[11]....
        /*009c*/ 	.word	0x05000008


	//   ....[12]....
        /*00a0*/ 	.word	0x05000008


	//   ....[13]....
        /*00a4*/ 	.word	0x05000008


	//   ....[14]....
        /*00a8*/ 	.word	0x05000008


	//----- nvinfo : EIATTR_COOP_GROUP_INSTR_OFFSETS
	.align		4
.L_19:
        /*00ac*/ 	.byte	0x04, 0x28
        /*00ae*/ 	.short	(.L_21 - .L_20)


	//   ....[0]....
.L_20:
        /*00b0*/ 	.word	0x000005d0


	//   ....[1]....
        /*00b4*/ 	.word	0x000005f0


	//   ....[2]....
        /*00b8*/ 	.word	0x00000620


	//   ....[3]....
        /*00bc*/ 	.word	0x00000660


	//   ....[4]....
        /*00c0*/ 	.word	0x000006a0


	//   ....[5]....
        /*00c4*/ 	.word	0x00000790


	//   ....[6]....
        /*00c8*/ 	.word	0x000007b0


	//   ....[7]....
        /*00cc*/ 	.word	0x000007d0


	//   ....[8]....
        /*00d0*/ 	.word	0x000007f0


	//   ....[9]....
        /*00d4*/ 	.word	0x00000810


	//   ....[10]....
        /*00d8*/ 	.word	0x00000b80


	//   ....[11]....
        /*00dc*/ 	.word	0x00000bf0


	//   ....[12]....
        /*00e0*/ 	.word	0x00000c60


	//   ....[13]....
        /*00e4*/ 	.word	0x00000cd0


	//   ....[14]....
        /*00e8*/ 	.word	0x00000d40


	//----- nvinfo : EIATTR_VRC_CTA_INIT_COUNT
	.align		4
.L_21:
        /*00ec*/ 	.byte	0x02, 0x4a
	.zero		1
	.zero		1


	//----- nvinfo : EIATTR_EXIT_INSTR_OFFSETS
	.align		4
        /*00f0*/ 	.byte	0x04, 0x1c
        /*00f2*/ 	.short	(.L_23 - .L_22)


	//   ....[0]....
.L_22:
        /*00f4*/ 	.word	0x00000ab0


	//   ....[1]....
        /*00f8*/ 	.word	0x00000b30


	//----- nvinfo : EIATTR_MAX_THREADS
	.align		4
.L_23:
        /*00fc*/ 	.byte	0x04, 0x05
        /*00fe*/ 	.short	(.L_25 - .L_24)
.L_24:
        /*0100*/ 	.word	0x00000100
        /*0104*/ 	.word	0x00000001
        /*0108*/ 	.word	0x00000001


	//----- nvinfo : EIATTR_CRS_STACK_SIZE
	.align		4
.L_25:
        /*010c*/ 	.byte	0x04, 0x1e
        /*010e*/ 	.short	(.L_27 - .L_26)
.L_26:
        /*0110*/ 	.word	0x00000000


	//----- nvinfo : EIATTR_CBANK_PARAM_SIZE
	.align		4
.L_27:
        /*0114*/ 	.byte	0x03, 0x19
        /*0116*/ 	.short	0x0018


	//----- nvinfo : EIATTR_PARAM_CBANK
	.align		4
        /*0118*/ 	.byte	0x04, 0x0a
        /*011a*/ 	.short	(.L_29 - .L_28)
	.align		4
.L_28:
        /*011c*/ 	.word	index@(.nv.constant0._Z39dsmem_warp_specialized_reduction_kernelPKfPfii)
        /*0120*/ 	.short	0x0380
        /*0122*/ 	.short	0x0018


	//----- nvinfo : EIATTR_SW_WAR
	.align		4
.L_29:
        /*0124*/ 	.byte	0x04, 0x36
        /*0126*/ 	.short	(.L_31 - .L_30)
.L_30:
        /*0128*/ 	.word	0x00000008
.L_31:


//--------------------- .nv.callgraph             --------------------------
	.section	.nv.callgraph,"",@"SHT_CUDA_CALLGRAPH"
	.align	4
	.sectionentsize	8
	.align		4
        /*0000*/ 	.word	0x00000000
	.align		4
        /*0004*/ 	.word	0xffffffff
	.align		4
        /*0008*/ 	.word	0x00000000
	.align		4
        /*000c*/ 	.word	0xfffffffe
	.align		4
        /*0010*/ 	.word	0x00000000
	.align		4
        /*0014*/ 	.word	0xfffffffd
	.align		4
        /*0018*/ 	.word	0x00000000
	.align		4
        /*001c*/ 	.word	0xfffffffc


//--------------------- .text._Z39dsmem_warp_specialized_reduction_kernelPKfPfii --------------------------
	.section	.text._Z39dsmem_warp_specialized_reduction_kernelPKfPfii,"ax",@progbits
	.align	128
        .global         _Z39dsmem_warp_specialized_reduction_kernelPKfPfii
        .type           _Z39dsmem_warp_specialized_reduction_kernelPKfPfii,@function
        .size           _Z39dsmem_warp_specialized_reduction_kernelPKfPfii,(.L_x_18 - _Z39dsmem_warp_specialized_reduction_kernelPKfPfii)
        .other          _Z39dsmem_warp_specialized_reduction_kernelPKfPfii,@"STO_CUDA_ENTRY STV_DEFAULT"
_Z39dsmem_warp_specialized_reduction_kernelPKfPfii:
.text._Z39dsmem_warp_specialized_reduction_kernelPKfPfii:
[----:B------:R-:W-:Y:S01]  /*0000*/  LDC R1, c[0x0][0x37c] ;  /* 0x0000df00ff017b82 */ /* 0x000fe20000000800 */
[----:B------:R-:W0:Y:S01]  /*0010*/  S2R R9, SR_CgaCtaId ;  /* 0x0000000000097919 */ /* 0x000e220000008800 */
[----:B------:R-:W1:Y:S06]  /*0020*/  LDCU UR4, c[0x0][0x394] ;  /* 0x00007280ff0477ac */ /* 0x000e6c0008000800 */
[----:B------:R-:W2:Y:S01]  /*0030*/  LDC.64 R2, c[0x0][0x380] ;  /* 0x0000e000ff027b82 */ /* 0x000ea20000000a00 */
[----:B------:R-:W-:Y:S01]  /*0040*/  BSSY.RECONVERGENT B0, `(.L_x_0) ;  /* 0x0000034000007945 */ /* 0x000fe20003800200 */
[----:B------:R-:W0:Y:S01]  /*0050*/  S2R R0, SR_TID.X ;  /* 0x0000000000007919 */ /* 0x000e220000002100 */
[----:B------:R-:W3:Y:S01]  /*0060*/  LDCU UR9, c[0x0][0x390] ;  /* 0x00007200ff0977ac */ /* 0x000ee20008000800 */
[----:B------:R-:W-:Y:S01]  /*0070*/  HFMA2 R21, -RZ, RZ, 0, 0 ;  /* 0x00000000ff157431 */ /* 0x000fe200000001ff */
[----:B------:R-:W4:Y:S01]  /*0080*/  S2R R20, SR_CTAID.X ;  /* 0x0000000000147919 */ /* 0x000f220000002500 */
[----:B------:R-:W0:Y:S01]  /*0090*/  LDCU.64 UR6, c[0x0][0x358] ;  /* 0x00006b00ff0677ac */ /* 0x000e220008000a00 */
[----:B------:R-:W0:Y:S02]  /*00a0*/  LDCU UR8, c[0x0][0x390] ;  /* 0x00007200ff0877ac */ /* 0x000e240008000800 */
[--C-:B0-----:R-:W-:Y:S01]  /*00b0*/  LOP3.LUT P0, R24, R9, RZ, R0.reuse, 0xfa, !PT ;  /* 0x000000ff09187212 */ /* 0x101fe2000780fa00 */
[----:B------:R-:W-:Y:S01]  /*00c0*/  IMAD.MOV.U32 R23, RZ, RZ, R0 ;  /* 0x000000ffff177224 */ /* 0x000fe200078e0000 */
[----:B----4-:R-:W-:-:S11]  /*00d0*/  SHF.R.U32.HI R20, RZ, 0x3, R20 ;  /* 0x00000003ff147819 */ /* 0x010fd60000011614 */
[----:B------:R-:W-:-:S04]  /*00e0*/  @!P0 MOV R4, 0x400 ;  /* 0x0000040000048802 */ /* 0x000fc80000000f00 */
[C---:B------:R-:W-:Y:S02]  /*00f0*/  @!P0 LEA R5, R9.reuse, R4, 0x18 ;  /* 0x0000000409058211 */ /* 0x040fe400078ec0ff */
[----:B------:R-:W-:Y:S02]  /*0100*/  SHF.R.U32.HI R4, RZ, 0x8, R0 ;  /* 0x00000008ff047819 */ /* 0x000fe40000011600 */
[----:B------:R-:W-:Y:S01]  /*0110*/  SHF.L.U32 R9, R9, 0xd, RZ ;  /* 0x0000000d09097819 */ /* 0x000fe200000006ff */
[----:B------:R0:W-:Y:S01]  /*0120*/  @!P0 STS [R5+0x20], RZ ;  /* 0x000020ff05008388 */ /* 0x0001e20000000800 */
[----:B------:R-:W-:Y:S06]  /*0130*/  MEMBAR.ALL.GPU ;  /* 0x0000000000007992 */ /* 0x000fec000000a000 */
[----:B------:R-:W-:-:S00]  /*0140*/  ERRBAR ;  /* 0x00000000000079ab */ /* 0x000fc00000000000 */
[----:B------:R-:W-:Y:S08]  /*0150*/  CGAERRBAR ;  /* 0x00000000000075ab */ /* 0x000ff00000000000 */
[----:B------:R-:W-:Y:S01]  /*0160*/  UCGABAR_ARV ;  /* 0x00000000000079c7 */ /* 0x000fe20008000000 */
[----:B------:R-:W-:Y:S02]  /*0170*/  IMAD.MOV R4, RZ, RZ, -R4 ;  /* 0x000000ffff047224 */ /* 0x000fe400078e0a04 */
[----:B-1----:R-:W-:-:S03]  /*0180*/  IMAD R9, R20, UR4, R9 ;  /* 0x0000000414097c24 */ /* 0x002fc6000f8e0209 */
[----:B------:R-:W-:Y:S01]  /*0190*/  LOP3.LUT P0, R6, R4, 0x3, RZ, 0xc0, !PT ;  /* 0x0000000304067812 */ /* 0x000fe2000780c0ff */
[----:B------:R-:W-:Y:S01]  /*01a0*/  UCGABAR_WAIT ;  /* 0x0000000000007dc7 */ /* 0x000fe20008000000 */
[----:B------:R-:W-:Y:S01]  /*01b0*/  CCTL.IVALL ;  /* 0x00000000ff00798f */ /* 0x000fe20002000000 */
[----:B------:R-:W-:-:S04]  /*01c0*/  SHF.R.S32.HI R22, RZ, 0x1f, R9 ;  /* 0x0000001fff167819 */ /* 0x000fc80000011409 */
[----:B------:R-:W-:-:S06]  /*01d0*/  LEA.HI R22, R22, R9, RZ, 0x2 ;  /* 0x0000000916167211 */ /* 0x000fcc00078f10ff */
[----:B0-23--:R-:W-:Y:S05]  /*01e0*/  @!P0 BRA `(.L_x_1) ;  /* 0x0000000000648947 */ /* 0x00dfea0003800000 */
[----:B------:R-:W0:Y:S01]  /*01f0*/  LDCU.64 UR4, c[0x0][0x380] ;  /* 0x00007000ff0477ac */ /* 0x000e220008000a00 */
[----:B------:R-:W-:Y:S01]  /*0200*/  IMAD.WIDE R4, R9, 0x4, RZ ;  /* 0x0000000409047825 */ /* 0x000fe200078e02ff */
[----:B------:R-:W-:Y:S02]  /*0210*/  IADD3 R10, PT, PT, -R6, RZ, RZ ;  /* 0x000000ff060a7210 */ /* 0x000fe40007ffe1ff */
[----:B------:R-:W-:Y:S01]  /*0220*/  MOV R23, R0 ;  /* 0x0000000000177202 */ /* 0x000fe20000000f00 */
[----:B------:R-:W-:Y:S02]  /*0230*/  IMAD.MOV.U32 R21, RZ, RZ, RZ ;  /* 0x000000ffff157224 */ /* 0x000fe400078e00ff */
[----:B------:R-:W-:-:S03]  /*0240*/  IMAD.WIDE.U32 R4, R0, 0x10, R4 ;  /* 0x0000001000047825 */ /* 0x000fc600078e0004 */
[----:B0-----:R-:W-:Y:S02]  /*0250*/  IADD3 R12, P0, PT, R4, UR4, RZ ;  /* 0x00000004040c7c10 */ /* 0x001fe4000ff1e0ff */
[----:B------:R-:W-:Y:S02]  /*0260*/  LEA.HI.SX32 R4, R22, R0, 0x1e ;  /* 0x0000000016047211 */ /* 0x000fe400078ff2ff */
[----:B------:R-:W-:-:S03]  /*0270*/  IADD3.X R13, PT, PT, R5, UR5, RZ, P0, !PT ;  /* 0x00000005050d7c10 */ /* 0x000fc600087fe4ff */
[----:B------:R-:W-:-:S07]  /*0280*/  IMAD.SHL.U32 R8, R4, 0x4, RZ ;  /* 0x0000000404087824 */ /* 0x000fce00078e00ff */
.L_x_2:
[----:B------:R-:W-:-:S13]  /*0290*/  ISETP.GE.AND P0, PT, R8, UR8, PT ;  /* 0x0000000808007c0c */ /* 0x000fda000bf06270 */
[----:B------:R-:W-:Y:S01]  /*02a0*/  @!P0 MOV R4, R12 ;  /* 0x0000000c00048202 */ /* 0x000fe20000000f00 */
[----:B------:R-:W-:-:S06]  /*02b0*/  @!P0 IMAD.MOV.U32 R5, RZ, RZ, R13 ;  /* 0x000000ffff058224 */ /* 0x000fcc00078e000d */
[----:B------:R-:W2:Y:S01]  /*02c0*/  @!P0 LDG.E.128.CONSTANT R4, desc[UR6][R4.64] ;  /* 0x0000000604048981 */ /* 0x000ea2000c1e9d00 */
[----:B------:R-:W-:Y:S01]  /*02d0*/  IADD3 R10, PT, PT, R10, 0x1, RZ ;  /* 0x000000010a0a7810 */ /* 0x000fe20007ffe0ff */
[----:B------:R-:W-:Y:S01]  /*02e0*/  VIADD R23, R23, 0x100 ;  /* 0x0000010017177836 */ /* 0x000fe20000000000 */
[----:B------:R-:W-:Y:S02]  /*02f0*/  IADD3 R12, P1, PT, R12, 0x1000, RZ ;  /* 0x000010000c0c7810 */ /* 0x000fe40007f3e0ff */
[----:B------:R-:W-:Y:S02]  /*0300*/  ISETP.NE.AND P2, PT, R10, RZ, PT ;  /* 0x000000ff0a00720c */ /* 0x000fe40003f45270 */
[----:B------:R-:W-:Y:S01]  /*0310*/  IADD3 R8, PT, PT, R8, 0x400, RZ ;  /* 0x0000040008087810 */ /* 0x000fe20007ffe0ff */
[----:B------:R-:W-:Y:S02]  /*0320*/  IMAD.X R13, RZ, RZ, R13, P1 ;  /* 0x000000ffff0d7224 */ /* 0x000fe400008e060d */
[----:B--2---:R-:W-:-:S04]  /*0330*/  @!P0 FADD R11, R4, R5 ;  /* 0x00000005040b8221 */ /* 0x004fc80000000000 */
[----:B------:R-:W-:-:S04]  /*0340*/  @!P0 FADD R6, R6, R11 ;  /* 0x0000000b06068221 */ /* 0x000fc80000000000 */
[----:B------:R-:W-:-:S04]  /*0350*/  @!P0 FADD R6, R7, R6 ;  /* 0x0000000607068221 */ /* 0x000fc80000000000 */
[----:B------:R-:W-:Y:S01]  /*0360*/  @!P0 FADD R21, R21, R6 ;  /* 0x0000000615158221 */ /* 0x000fe20000000000 */
[----:B------:R-:W-:Y:S06]  /*0370*/  @P2 BRA `(.L_x_2) ;  /* 0xfffffffc00c42947 */ /* 0x000fec000383ffff */
.L_x_1:
[----:B------:R-:W-:Y:S05]  /*0380*/  BSYNC.RECONVERGENT B0 ;  /* 0x0000000000007941 */ /* 0x000fea0003800200 */
.L_x_0:
[----:B------:R-:W-:Y:S01]  /*0390*/  BSSY.RECONVERGENT B0, `(.L_x_3) ;  /* 0x0000023000007945 */ /* 0x000fe20003800200 */
[----:B------:R-:W-:-:S07]  /*03a0*/  IMAD.WIDE R2, R9, 0x4, R2 ;  /* 0x0000000409027825 */ /* 0x000fce00078e0202 */
.L_x_4:
[----:B------:R-:W-:Y:S01]  /*03b0*/  LEA.HI.SX32 R4, R22, R23, 0x1e ;  /* 0x0000001716047211 */ /* 0x000fe200078ff2ff */
[----:B------:R-:W-:-:S03]  /*03c0*/  IMAD.WIDE.U32 R26, R23, 0x10, R2 ;  /* 0x00000010171a7825 */ /* 0x000fc600078e0002 */
[----:B------:R-:W-:-:S04]  /*03d0*/  SHF.L.U32 R4, R4, 0x2, RZ ;  /* 0x0000000204047819 */ /* 0x000fc800000006ff */
[C---:B------:R-:W-:Y:S01]  /*03e0*/  ISETP.GE.AND P2, PT, R4.reuse, UR9, PT ;  /* 0x0000000904007c0c */ /* 0x040fe2000bf46270 */
[C---:B------:R-:W-:Y:S02]  /*03f0*/  VIADD R5, R4.reuse, 0x400 ;  /* 0x0000040004057836 */ /* 0x040fe40000000000 */
[----:B------:R-:W-:-:S03]  /*0400*/  VIADD R8, R4, 0xc00 ;  /* 0x00000c0004087836 */ /* 0x000fc60000000000 */
[----:B------:R-:W-:Y:S02]  /*0410*/  ISETP.GE.AND P3, PT, R5, UR9, PT ;  /* 0x0000000905007c0c */ /* 0x000fe4000bf66270 */
[----:B------:R-:W-:-:S04]  /*0420*/  IADD3 R5, PT, PT, R4, 0x800, RZ ;  /* 0x0000080004057810 */ /* 0x000fc80007ffe0ff */
[----:B------:R-:W-:Y:S02]  /*0430*/  ISETP.GE.AND P1, PT, R5, UR9, PT ;  /* 0x0000000905007c0c */ /* 0x000fe4000bf26270 */
[----:B------:R-:W2:Y:S01]  /*0440*/  @!P2 LDG.E.128.CONSTANT R4, desc[UR6][R26.64] ;  /* 0x000000061a04a981 */ /* 0x000ea2000c1e9d00 */
[----:B------:R-:W-:-:S04]  /*0450*/  ISETP.GE.AND P0, PT, R8, UR9, PT ;  /* 0x0000000908007c0c */ /* 0x000fc8000bf06270 */
[----:B------:R-:W3:Y:S06]  /*0460*/  @!P3 LDG.E.128.CONSTANT R8, desc[UR6][R26.64+0x1000] ;  /* 0x001000061a08b981 */ /* 0x000eec000c1e9d00 */
[----:B------:R-:W4:Y:S04]  /*0470*/  @!P1 LDG.E.128.CONSTANT R12, desc[UR6][R26.64+0x2000] ;  /* 0x002000061a0c9981 */ /* 0x000f28000c1e9d00 */
[----:B------:R-:W5:Y:S01]  /*0480*/  @!P0 LDG.E.128.CONSTANT R16, desc[UR6][R26.64+0x3000] ;  /* 0x003000061a108981 */ /* 0x000f62000c1e9d00 */
[----:B--2---:R-:W-:-:S04]  /*0490*/  @!P2 FADD R5, R4, R5 ;  /* 0x000000050405a221 */ /* 0x004fc80000000000 */
[----:B------:R-:W-:Y:S01]  /*04a0*/  @!P2 FADD R6, R6, R5 ;  /* 0x000000050606a221 */ /* 0x000fe20000000000 */
[----:B---3--:R-:W-:-:S03]  /*04b0*/  @!P3 FADD R9, R8, R9 ;  /* 0x000000090809b221 */ /* 0x008fc60000000000 */
[----:B------:R-:W-:Y:S01]  /*04c0*/  @!P2 FADD R6, R7, R6 ;  /* 0x000000060706a221 */ /* 0x000fe20000000000 */
[----:B------:R-:W-:Y:S01]  /*04d0*/  @!P3 FADD R10, R10, R9 ;  /* 0x000000090a0ab221 */ /* 0x000fe20000000000 */
[----:B----4-:R-:W-:Y:S02]  /*04e0*/  @!P1 FADD R13, R12, R13 ;  /* 0x0000000d0c0d9221 */ /* 0x010fe40000000000 */
[----:B------:R-:W-:Y:S01]  /*04f0*/  @!P2 FADD R21, R21, R6 ;  /* 0x000000061515a221 */ /* 0x000fe20000000000 */
[----:B------:R-:W-:Y:S01]  /*0500*/  ISETP.GE.U32.AND P2, PT, R23, 0x400, PT ;  /* 0x000004001700780c */ /* 0x000fe20003f46070 */
[----:B------:R-:W-:Y:S01]  /*0510*/  @!P3 FADD R10, R11, R10 ;  /* 0x0000000a0b0ab221 */ /* 0x000fe20000000000 */
[----:B-----5:R-:W-:Y:S01]  /*0520*/  @!P0 FADD R17, R16, R17 ;  /* 0x0000001110118221 */ /* 0x020fe20000000000 */
[----:B------:R-:W-:Y:S01]  /*0530*/  @!P1 FADD R14, R14, R13 ;  /* 0x0000000d0e0e9221 */ /* 0x000fe20000000000 */
[----:B------:R-:W-:Y:S01]  /*0540*/  IADD3 R23, PT, PT, R23, 0x400, RZ ;  /* 0x0000040017177810 */ /* 0x000fe20007ffe0ff */
[----:B------:R-:W-:Y:S01]  /*0550*/  @!P3 FADD R21, R21, R10 ;  /* 0x0000000a1515b221 */ /* 0x000fe20000000000 */
[----:B------:R-:W-:Y:S01]  /*0560*/  @!P0 FADD R18, R18, R17 ;  /* 0x0000001112128221 */ /* 0x000fe20000000000 */
[----:B------:R-:W-:-:S03]  /*0570*/  @!P1 FADD R14, R15, R14 ;  /* 0x0000000e0f0e9221 */ /* 0x000fc60000000000 */
[----:B------:R-:W-:Y:S01]  /*0580*/  @!P0 FADD R18, R19, R18 ;  /* 0x0000001213128221 */ /* 0x000fe20000000000 */
[----:B------:R-:W-:-:S04]  /*0590*/  @!P1 FADD R21, R21, R14 ;  /* 0x0000000e15159221 */ /* 0x000fc80000000000 */
[----:B------:R-:W-:Y:S01]  /*05a0*/  @!P0 FADD R21, R21, R18 ;  /* 0x0000001215158221 */ /* 0x000fe20000000000 */
[----:B------:R-:W-:Y:S06]  /*05b0*/  @!P2 BRA `(.L_x_4) ;  /* 0xfffffffc007ca947 */ /* 0x000fec000383ffff */
[----:B------:R-:W-:Y:S05]  /*05c0*/  BSYNC.RECONVERGENT B0 ;  /* 0x0000000000007941 */ /* 0x000fea0003800200 */
.L_x_3:
[----:B------:R-:W0:Y:S02]  /*05d0*/  SHFL.BFLY PT, R2, R21, 0x10, 0x1f ;  /* 0x0e001f0015027f89 */ /* 0x000e2400000e0000 */
[----:B0-----:R-:W-:-:S05]  /*05e0*/  FADD R3, R21, R2 ;  /* 0x0000000215037221 */ /* 0x001fca0000000000 */
[----:B------:R-:W0:Y:S02]  /*05f0*/  SHFL.BFLY PT, R2, R3, 0x8, 0x1f ;  /* 0x0d001f0003027f89 */ /* 0x000e2400000e0000 */
[----:B0-----:R-:W-:Y:S01]  /*0600*/  FADD R4, R3, R2 ;  /* 0x0000000203047221 */ /* 0x001fe20000000000 */
[----:B------:R-:W-:-:S04]  /*0610*/  LOP3.LUT P0, R2, R0, 0x1f, RZ, 0xc0, !PT ;  /* 0x0000001f00027812 */ /* 0x000fc8000780c0ff */
[----:B------:R-:W0:Y:S09]  /*0620*/  SHFL.BFLY PT, R5, R4, 0x4, 0x1f ;  /* 0x0c801f0004057f89 */ /* 0x000e3200000e0000 */
[----:B------:R-:W1:Y:S01]  /*0630*/  @!P0 S2R R9, SR_CgaCtaId ;  /* 0x0000000000098919 */ /* 0x000e620000008800 */
[----:B------:R-:W-:Y:S01]  /*0640*/  @!P0 MOV R8, 0x400 ;  /* 0x0000040000088802 */ /* 0x000fe20000000f00 */
[----:B0-----:R-:W-:-:S05]  /*0650*/  FADD R5, R4, R5 ;  /* 0x0000000504057221 */ /* 0x001fca0000000000 */
[----:B------:R-:W0:Y:S01]  /*0660*/  SHFL.BFLY PT, R6, R5, 0x2, 0x1f ;  /* 0x0c401f0005067f89 */ /* 0x000e2200000e0000 */
[----:B-1----:R-:W-:-:S04]  /*0670*/  @!P0 LEA R9, R9, R8, 0x18 ;  /* 0x0000000809098211 */ /* 0x002fc800078ec0ff */
[----:B------:R-:W-:Y:S01]  /*0680*/  @!P0 LEA.HI R3, R0, R9, RZ, 0x1d ;  /* 0x0000000900038211 */ /* 0x000fe200078fe8ff */
[----:B0-----:R-:W-:-:S05]  /*0690*/  FADD R6, R5, R6 ;  /* 0x0000000605067221 */ /* 0x001fca0000000000 */
[----:B------:R-:W0:Y:S02]  /*06a0*/  SHFL.BFLY PT, R7, R6, 0x1, 0x1f ;  /* 0x0c201f0006077f89 */ /* 0x000e2400000e0000 */
[----:B0-----:R-:W-:-:S05]  /*06b0*/  FADD R8, R6, R7 ;  /* 0x0000000706087221 */ /* 0x001fca0000000000 */
[----:B------:R0:W-:Y:S01]  /*06c0*/  @!P0 STS [R3], R8 ;  /* 0x0000000803008388 */ /* 0x0001e20000000800 */
[----:B------:R-:W-:Y:S01]  /*06d0*/  BAR.SYNC.DEFER_BLOCKING 0x0 ;  /* 0x0000000000007b1d */ /* 0x000fe20000010000 */
[----:B------:R-:W-:-:S13]  /*06e0*/  ISETP.GT.U32.AND P0, PT, R0, 0x1f, PT ;  /* 0x0000001f0000780c */ /* 0x000fda0003f04070 */
[----:B0-----:R-:W-:Y:S05]  /*06f0*/  @P0 BRA `(.L_x_5) ;  /* 0x0000000000cc0947 */ /* 0x001fea0003800000 */
[----:B------:R-:W-:Y:S01]  /*0700*/  ISETP.GT.U32.AND P0, PT, R2, 0x7, PT ;  /* 0x000000070200780c */ /* 0x000fe20003f04070 */
[----:B------:R-:W-:-:S12]  /*0710*/  UMOV UR4, 0xffffffff ;  /* 0xffffffff00047882 */ /* 0x000fd80000000000 */
[----:B------:R-:W0:Y:S01]  /*0720*/  @!P0 S2R R4, SR_CgaCtaId ;  /* 0x0000000000048919 */ /* 0x000e220000008800 */
[----:B------:R-:W-:-:S04]  /*0730*/  @!P0 MOV R3, 0x400 ;  /* 0x0000040000038802 */ /* 0x000fc80000000f00 */
[----:B0-----:R-:W-:Y:S01]  /*0740*/  @!P0 LEA R5, R4, R3, 0x18 ;  /* 0x0000000304058211 */ /* 0x001fe200078ec0ff */
[----:B------:R-:W-:-:S03]  /*0750*/  IMAD.MOV.U32 R3, RZ, RZ, RZ ;  /* 0x000000ffff037224 */ /* 0x000fc600078e00ff */
[----:B------:R-:W-:-:S05]  /*0760*/  @!P0 LEA R2, R2, R5, 0x2 ;  /* 0x0000000502028211 */ /* 0x000fca00078e10ff */
[----:B------:R0:W1:Y:S01]  /*0770*/  @!P0 LDS R3, [R2] ;  /* 0x0000000002038984 */ /* 0x0000620000000800 */
[----:B------:R-:W-:Y:S05]  /*0780*/  BRA.DIV UR4, `(.L_x_6) ;  /* 0x0000000204ec7947 */ /* 0x000fea000b800000 */
[----:B01----:R-:W0:Y:S02]  /*0790*/  SHFL.BFLY PT, R2, R3, 0x10, 0x1f ;  /* 0x0e001f0003027f89 */ /* 0x003e2400000e0000 */
[----:B0-----:R-:W-:-:S05]  /*07a0*/  FADD R2, R2, R3 ;  /* 0x0000000302027221 */ /* 0x001fca0000000000 */
[----:B------:R-:W0:Y:S02]  /*07b0*/  SHFL.BFLY PT, R5, R2, 0x8, 0x1f ;  /* 0x0d001f0002057f89 */ /* 0x000e2400000e0000 */
[----:B0-----:R-:W-:-:S05]  /*07c0*/  FADD R5, R2, R5 ;  /* 0x0000000502057221 */ /* 0x001fca0000000000 */
[----:B------:R-:W0:Y:S02]  /*07d0*/  SHFL.BFLY PT, R4, R5, 0x4, 0x1f ;  /* 0x0c801f0005047f89 */ /* 0x000e2400000e0000 */
[----:B0-----:R-:W-:-:S05]  /*07e0*/  FADD R4, R5, R4 ;  /* 0x0000000405047221 */ /* 0x001fca0000000000 */
[----:B------:R-:W0:Y:S02]  /*07f0*/  SHFL.BFLY PT, R7, R4, 0x2, 0x1f ;  /* 0x0c401f0004077f89 */ /* 0x000e2400000e0000 */
[----:B0-----:R-:W-:-:S05]  /*0800*/  FADD R7, R4, R7 ;  /* 0x0000000704077221 */ /* 0x001fca0000000000 */
[----:B------:R0:W1:Y:S02]  /*0810*/  SHFL.BFLY PT, R6, R7, 0x1, 0x1f ;  /* 0x0c201f0007067f89 */ /* 0x00006400000e0000 */
.L_x_16:
[----:B------:R-:W-:Y:S01]  /*0820*/  ISETP.NE.AND P0, PT, R0, RZ, PT ;  /* 0x000000ff0000720c */ /* 0x000fe20003f05270 */
[----:B01----:R-:W-:-:S12]  /*0830*/  FADD R7, R7, R6 ;  /* 0x0000000607077221 */ /* 0x003fd80000000000 */
[----:B------:R-:W-:Y:S05]  /*0840*/  @P0 BRA `(.L_x_5) ;  /* 0x0000000000780947 */ /* 0x000fea0003800000 */
[----:B------:R-:W0:Y:S01]  /*0850*/  S2R R3, SR_CgaCtaId ;  /* 0x0000000000037919 */ /* 0x000e220000008800 */
[----:B------:R-:W-:Y:S01]  /*0860*/  MOV R0, 0x400 ;  /* 0x0000040000007802 */ /* 0x000fe20000000f00 */
[----:B------:R-:W1:Y:S03]  /*0870*/  S2R R5, SR_SWINHI ;  /* 0x0000000000057919 */ /* 0x000e660000002f00 */
[----:B------:R-:W-:-:S04]  /*0880*/  IADD3 R0, PT, PT, R0, 0x20, RZ ;  /* 0x0000002000007810 */ /* 0x000fc80007ffe0ff */
[----:B0-----:R-:W-:-:S04]  /*0890*/  LEA R0, R3, R0, 0x18 ;  /* 0x0000000003007211 */ /* 0x001fc800078ec0ff */
[----:B------:R-:W-:Y:S02]  /*08a0*/  MOV R2, R0 ;  /* 0x0000000000027202 */ /* 0x000fe40000000f00 */
[----:B-1----:R-:W-:Y:S02]  /*08b0*/  MOV R3, R5 ;  /* 0x0000000500037202 */ /* 0x002fe40000000f00 */
[----:B------:R-:W-:Y:S02]  /*08c0*/  PRMT R2, RZ, 0x654, R2 ;  /* 0x00000654ff027816 */ /* 0x000fe40000000002 */
[----:B------:R-:W-:-:S05]  /*08d0*/  MOV R3, R3 ;  /* 0x0000000300037202 */ /* 0x000fca0000000f00 */
[----:B------:R0:W-:Y:S02]  /*08e0*/  ATOM.E.ADD.F32.FTZ.RN.STRONG.GPU P0, RZ, desc[UR6][R2.64], R7 ;  /* 0x8000000702ff79a2 */ /* 0x0001e4000c10f306 */
[----:B0-----:R-:W-:Y:S05]  /*08f0*/  @P0 BRA `(.L_x_5) ;  /* 0x00000000004c0947 */ /* 0x001fea0003800000 */
[----:B------:R-:W0:Y:S02]  /*0900*/  QSPC.E.S P0, RZ, [R2] ;  /* 0x0000000002ff73aa */ /* 0x000e240000000500 */
[----:B0-----:R-:W-:Y:S05]  /*0910*/  @!P0 BRA `(.L_x_7) ;  /* 0x0000000000188947 */ /* 0x001fea0003800000 */
[----:B------:R-:W-:-:S07]  /*0920*/  MOV R2, R2 ;  /* 0x0000000200027202 */ /* 0x000fce0000000f00 */
.L_x_8:
[----:B------:R-:W0:Y:S02]  /*0930*/  LDS R4, [R2] ;  /* 0x0000000002047984 */ /* 0x000e240000000800 */
[----:B0-----:R-:W-:-:S05]  /*0940*/  FADD R5, R7, R4 ;  /* 0x0000000407057221 */ /* 0x001fca0000000000 */
[----:B------:R-:W0:Y:S02]  /*0950*/  ATOMS.CAST.SPIN P0, [R2], R4, R5 ;  /* 0x000000040200758d */ /* 0x000e240001800005 */
[----:B0-----:R-:W-:Y:S05]  /*0960*/  @!P0 BRA `(.L_x_8) ;  /* 0xfffffffc00f08947 */ /* 0x001fea000383ffff */
[----:B------:R-:W-:Y:S05]  /*0970*/  BRA `(.L_x_5) ;  /* 0x00000000002c7947 */ /* 0x000fea0003800000 */
.L_x_7:
[----:B------:R-:W0:Y:S02]  /*0980*/  QSPC.E.D P0, RZ, [R2] ;  /* 0x0000000002ff73aa */ /* 0x000e240000000700 */
[----:B0-----:R-:W-:Y:S05]  /*0990*/  @!P0 BRA `(.L_x_9) ;  /* 0x0000000000188947 */ /* 0x001fea0003800000 */
.L_x_10:
[----:B------:R-:W2:Y:S02]  /*09a0*/  LD.E R4, [R2] ;  /* 0x0000000002047980 */ /* 0x000ea40000100900 */
[----:B--2---:R-:W-:-:S06]  /*09b0*/  FADD R5, R7, R4 ;  /* 0x0000000407057221 */ /* 0x004fcc0000000000 */
[----:B------:R-:W2:Y:S02]  /*09c0*/  ATOM.E.CAST.SPIN PT, R5, [R2], R4, R5 ;  /* 0x000000040205738b */ /* 0x000ea400019e0105 */
[----:B--2---:R-:W-:-:S13]  /*09d0*/  ISETP.EQ.U32.AND P0, PT, R5, 0x1, PT ;  /* 0x000000010500780c */ /* 0x004fda0003f02070 */
[----:B------:R-:W-:Y:S05]  /*09e0*/  @!P0 BRA `(.L_x_10) ;  /* 0xfffffffc00ec8947 */ /* 0x000fea000383ffff */
[----:B------:R-:W-:Y:S05]  /*09f0*/  BRA `(.L_x_5) ;  /* 0x00000000000c7947 */ /* 0x000fea0003800000 */
.L_x_9:
[----:B------:R-:W2:Y:S02]  /*0a00*/  LD.E R0, desc[UR6][R2.64] ;  /* 0x0000000602007980 */ /* 0x000ea4000c101900 */
[----:B--2---:R-:W-:-:S05]  /*0a10*/  FADD R5, R7, R0 ;  /* 0x0000000007057221 */ /* 0x004fca0000000000 */
[----:B------:R0:W-:Y:S02]  /*0a20*/  ST.E desc[UR6][R2.64], R5 ;  /* 0x0000000502007985 */ /* 0x0001e4000c101906 */
.L_x_5:
[----:B------:R-:W-:Y:S01]  /*0a30*/  ISETP.NE.AND P0, PT, R24, RZ, PT ;  /* 0x000000ff1800720c */ /* 0x000fe20003f05270 */
[----:B------:R-:W-:Y:S05]  /*0a40*/  WARPSYNC.ALL ;  /* 0x0000000000007948 */ /* 0x000fea0003800000 */
[----:B------:R-:W-:Y:S06]  /*0a50*/  MEMBAR.ALL.GPU ;  /* 0x0000000000007992 */ /* 0x000fec000000a000 */
[----:B------:R-:W-:-:S00]  /*0a60*/  ERRBAR ;  /* 0x00000000000079ab */ /* 0x000fc00000000000 */
[----:B------:R-:W-:Y:S08]  /*0a70*/  CGAERRBAR ;  /* 0x00000000000075ab */ /* 0x000ff00000000000 */
[----:B------:R-:W-:Y:S06]  /*0a80*/  UCGABAR_ARV ;  /* 0x00000000000079c7 */ /* 0x000fec0008000000 */
[----:B------:R-:W-:Y:S01]  /*0a90*/  UCGABAR_WAIT ;  /* 0x0000000000007dc7 */ /* 0x000fe20008000000 */
[----:B------:R-:W-:Y:S01]  /*0aa0*/  CCTL.IVALL ;  /* 0x00000000ff00798f */ /* 0x000fe20002000000 */
[----:B------:R-:W-:Y:S05]  /*0ab0*/  @P0 EXIT ;  /* 0x000000000000094d */ /* 0x000fea0003800000 */
[----:B------:R-:W1:Y:S01]  /*0ac0*/  S2UR UR5, SR_CgaCtaId ;  /* 0x00000000000579c3 */ /* 0x000e620000008800 */
[----:B------:R-:W-:-:S07]  /*0ad0*/  UMOV UR4, 0x400 ;  /* 0x0000040000047882 */ /* 0x000fce0000000000 */
[----:B0-----:R-:W0:Y:S01]  /*0ae0*/  LDC.64 R2, c[0x0][0x388] ;  /* 0x0000e200ff027b82 */ /* 0x001e220000000a00 */
[----:B-1----:R-:W-:Y:S01]  /*0af0*/  ULEA UR4, UR5, UR4, 0x18 ;  /* 0x0000000405047291 */ /* 0x002fe2000f8ec0ff */
[----:B0-----:R-:W-:-:S08]  /*0b00*/  IMAD.WIDE.U32 R20, R20, 0x4, R2 ;  /* 0x0000000414147825 */ /* 0x001fd000078e0002 */
[----:B------:R-:W0:Y:S04]  /*0b10*/  LDS R5, [UR4+0x20] ;  /* 0x00002004ff057984 */ /* 0x000e280008000800 */
[----:B0-----:R-:W-:Y:S01]  /*0b20*/  STG.E desc[UR6][R20.64], R5 ;  /* 0x0000000514007986 */ /* 0x001fe2000c101906 */
[----:B------:R-:W-:Y:S05]  /*0b30*/  EXIT ;  /* 0x000000000000794d */ /* 0x000fea0003800000 */
.L_x_6:
[----:B------:R-:W-:Y:S02]  /*0b40*/  HFMA2 R10, -RZ, RZ, 0, 1.847743988037109375e-06 ;  /* 0x0000001fff0a7431 */ /* 0x000fe400000001ff */
[----:B------:R-:W-:Y:S01]  /*0b50*/  IMAD.MOV.U32 R9, RZ, RZ, 0x10 ;  /* 0x00000010ff097424 */ /* 0x000fe200078e00ff */
[----:B------:R-:W-:-:S07]  /*0b60*/  MOV R8, 0xffffffff ;  /* 0xffffffff00087802 */ /* 0x000fce0000000f00 */
[----:B01----:R-:W-:Y:S05]  /*0b70*/  WARPSYNC.COLLECTIVE R8, `(.L_x_11) ;  /* 0x0000000008087348 */ /* 0x003fea0003c00000 */
[----:B-1----:R1:W2:Y:S02]  /*0b80*/  SHFL.BFLY P0, R6, R3, R9, R10 ;  /* 0x0c00000903067389 */ /* 0x0022a4000000000a */
[----:B012---:R-:W-:Y:S05]  /*0b90*/  ENDCOLLECTIVE ;  /* 0x000000000000791b */ /* 0x007fea0003800000 */
.L_x_11:
[----:B------:R-:W-:Y:S02]  /*0ba0*/  HFMA2 R9, -RZ, RZ, 0, 4.76837158203125e-07 ;  /* 0x00000008ff097431 */ /* 0x000fe400000001ff */
[----:B------:R-:W-:-:S04]  /*0bb0*/  IMAD.MOV.U32 R2, RZ, RZ, R6 ;  /* 0x000000ffff027224 */ /* 0x000fc800078e0006 */
[----:B------:R-:W-:-:S05]  /*0bc0*/  FADD R2, R2, R3 ;  /* 0x0000000302027221 */ /* 0x000fca0000000000 */
[----:B------:R-:W-:-:S07]  /*0bd0*/  MOV R3, R2 ;  /* 0x0000000200037202 */ /* 0x000fce0000000f00 */
[----:B------:R-:W-:Y:S05]  /*0be0*/  WARPSYNC.COLLECTIVE R8, `(.L_x_12) ;  /* 0x0000000008087348 */ /* 0x000fea0003c00000 */
[----:B------:R0:W1:Y:S02]  /*0bf0*/  SHFL.BFLY P0, R6, R3, R9, R10 ;  /* 0x0c00000903067389 */ /* 0x000064000000000a */
[----:B01----:R-:W-:Y:S05]  /*0c00*/  ENDCOLLECTIVE ;  /* 0x000000000000791b */ /* 0x003fea0003800000 */
.L_x_12:
[----:B------:R-:W-:Y:S02]  /*0c10*/  HFMA2 R9, -RZ, RZ, 0, 2.384185791015625e-07 ;  /* 0x00000004ff097431 */ /* 0x000fe400000001ff */
[----:B------:R-:W-:-:S04]  /*0c20*/  IMAD.MOV.U32 R5, RZ, RZ, R6 ;  /* 0x000000ffff057224 */ /* 0x000fc800078e0006 */
[----:B------:R-:W-:-:S05]  /*0c30*/  FADD R5, R2, R5 ;  /* 0x0000000502057221 */ /* 0x000fca0000000000 */
[----:B------:R-:W-:-:S07]  /*0c40*/  MOV R3, R5 ;  /* 0x0000000500037202 */ /* 0x000fce0000000f00 */
[----:B------:R-:W-:Y:S05]  /*0c50*/  WARPSYNC.COLLECTIVE R8, `(.L_x_13) ;  /* 0x0000000008087348 */ /* 0x000fea0003c00000 */
[----:B------:R0:W1:Y:S02]  /*0c60*/  SHFL.BFLY P0, R6, R3, R9, R10 ;  /* 0x0c00000903067389 */ /* 0x000064000000000a */
[----:B01----:R-:W-:Y:S05]  /*0c70*/  ENDCOLLECTIVE ;  /* 0x000000000000791b */ /* 0x003fea0003800000 */
.L_x_13:
[----:B------:R-:W-:Y:S02]  /*0c80*/  HFMA2 R9, -RZ, RZ, 0, 1.1920928955078125e-07 ;  /* 0x00000002ff097431 */ /* 0x000fe400000001ff */
[----:B------:R-:W-:-:S04]  /*0c90*/  IMAD.MOV.U32 R4, RZ, RZ, R6 ;  /* 0x000000ffff047224 */ /* 0x000fc800078e0006 */
[----:B------:R-:W-:-:S05]  /*0ca0*/  FADD R4, R5, R4 ;  /* 0x0000000405047221 */ /* 0x000fca0000000000 */
[----:B------:R-:W-:-:S07]  /*0cb0*/  MOV R3, R4 ;  /* 0x0000000400037202 */ /* 0x000fce0000000f00 */
[----:B------:R-:W-:Y:S05]  /*0cc0*/  WARPSYNC.COLLECTIVE R8, `(.L_x_14) ;  /* 0x0000000008087348 */ /* 0x000fea0003c00000 */
[----:B------:R0:W1:Y:S02]  /*0cd0*/  SHFL.BFLY P0, R6, R3, R9, R10 ;  /* 0x0c00000903067389 */ /* 0x000064000000000a */
[----:B01----:R-:W-:Y:S05]  /*0ce0*/  ENDCOLLECTIVE ;  /* 0x000000000000791b */ /* 0x003fea0003800000 */
.L_x_14:
[----:B------:R-:W-:Y:S02]  /*0cf0*/  HFMA2 R9, -RZ, RZ, 0, 5.9604644775390625e-08 ;  /* 0x00000001ff097431 */ /* 0x000fe400000001ff */
[----:B------:R-:W-:-:S04]  /*0d00*/  IMAD.MOV.U32 R7, RZ, RZ, R6 ;  /* 0x000000ffff077224 */ /* 0x000fc800078e0006 */
[----:B------:R-:W-:-:S05]  /*0d10*/  FADD R7, R4, R7 ;  /* 0x0000000704077221 */ /* 0x000fca0000000000 */
[----:B------:R-:W-:-:S07]  /*0d20*/  MOV R3, R7 ;  /* 0x0000000700037202 */ /* 0x000fce0000000f00 */
[----:B------:R-:W-:Y:S05]  /*0d30*/  WARPSYNC.COLLECTIVE R8, `(.L_x_15) ;  /* 0x0000000008087348 */ /* 0x000fea0003c00000 */
[----:B------:R0:W1:Y:S02]  /*0d40*/  SHFL.BFLY P0, R6, R3, R9, R10 ;  /* 0x0c00000903067389 */ /* 0x000064000000000a */
[----:B01----:R-:W-:Y:S05]  /*0d50*/  ENDCOLLECTIVE ;  /* 0x000000000000791b */ /* 0x003fea0003800000 */
.L_x_15:
[----:B------:R-:W-:Y:S05]  /*0d60*/  BRA `(.L_x_16) ;  /* 0xfffffff800ac7947 */ /* 0x000fea000383ffff */
.L_x_17:
[----:B------:R-:W-:-:S00]  /*0d70*/  BRA `(.L_x_17) ;  /* 0xfffffffc00fc7947 */ /* 0x000fc0000383ffff */
[----:B------:R-:W-:-:S00]  /*0d80*/  NOP ;  /* 0x0000000000007918 */ /* 0x000fc00000000000 */
[----:B------:R-:W-:-:S00]  /*0d90*/  NOP ;  /* 0x0000000000007918 */ /* 0x000fc00000000000 */
[----:B------:R-:W-:-:S00]  /*0da0*/  NOP ;  /* 0x0000000000007918 */ /* 0x000fc00000000000 */
[----:B------:R-:W-:-:S00]  /*0db0*/  NOP ;  /* 0x0000000000007918 */ /* 0x000fc00000000000 */
[----:B------:R-:W-:-:S00]  /*0dc0*/  NOP ;  /* 0x0000000000007918 */ /* 0x000fc00000000000 */
[----:B------:R-:W-:-:S00]  /*0dd0*/  NOP ;  /* 0x0000000000007918 */ /* 0x000fc00000000000 */
[----:B------:R-:W-:-:S00]  /*0de0*/  NOP ;  /* 0x0000000000007918 */ /* 0x000fc00000000000 */
[----:B------:R-:W-:-:S00]  /*0df0*/  NOP ;  /* 0x0000000000007918 */ /* 0x000fc00000000000 */
.L_x_18:


//--------------------- .nv.shared._Z39dsmem_warp_specialized_reduction_kernelPKfPfii --------------------------
	.section	.nv.shared._Z39dsmem_warp_specialized_reduction_kernelPKfPfii,"aw",@nobits
	.sectionflags	@""
	.align	4
.nv.shared._Z39dsmem_warp_specialized_reduction_kernelPKfPfii:
	.zero		1060


//--------------------- .nv.shared.reserved.0     --------------------------
	.section	.nv.shared.reserved.0,"aw",@nobits
	.weak		__nv_reservedSMEM_offset_0_alias
	.size		__nv_reservedSMEM_offset_0_alias, 0, 64
	.other		__nv_reservedSMEM_offset_0_alias,@"STO_CUDA_RESERVED_SHARED STV_DEFAULT"
__nv_reservedSMEM_offset_0_alias:
	.zero		0
	.zero		64


//--------------------- .nv.constant0._Z39dsmem_warp_specialized_reduction_kernelPKfPfii --------------------------
	.section	.nv.constant0._Z39dsmem_warp_specialized_reduction_kernelPKfPfii,"a",@progbits
	.sectionflags	@""
	.align	4
.nv.constant0._Z39dsmem_warp_specialized_reduction_kernelPKfPfii:
	.zero		920


//--------------------- SYMBOLS --------------------------

	.type		.nv.reservedSmem.offset0,@object
	.size		.nv.reservedSmem.offset0,0x4
	.type		.nv.reservedSmem.cap,@object
	.size		.nv.reservedSmem.cap,0x4
